//
// Generated by NVIDIA NVVM Compiler
//
// Compiler Build ID: CL-36424714
// Cuda compilation tools, release 13.0, V13.0.88
// Based on NVVM 20.0.0
//

.version 9.0
.target sm_100
.address_size 64

	// .globl	_Z4sum3PiiS_S_

.visible .entry _Z4sum3PiiS_S_(
	.param .u64 .ptr .align 1 _Z4sum3PiiS_S__param_0,
	.param .u32 _Z4sum3PiiS_S__param_1,
	.param .u64 .ptr .align 1 _Z4sum3PiiS_S__param_2,
	.param .u64 .ptr .align 1 _Z4sum3PiiS_S__param_3
)
{
	.reg .pred 	%p<8>;
	.reg .b32 	%r<26>;
	.reg .b64 	%rd<50>;

	ld.param.u64 	%rd30, [_Z4sum3PiiS_S__param_0];
	ld.param.u32 	%r2, [_Z4sum3PiiS_S__param_1];
	ld.param.u64 	%rd29, [_Z4sum3PiiS_S__param_2];
	ld.param.u64 	%rd31, [_Z4sum3PiiS_S__param_3];
	cvta.to.global.u64 	%rd1, %rd31;
	cvta.to.global.u64 	%rd2, %rd30;
	mov.u32 	%r3, %ctaid.x;
	mov.u32 	%r4, %ntid.x;
	mov.u32 	%r5, %tid.x;
	mad.lo.s32 	%r1, %r3, %r4, %r5;
	mov.u32 	%r6, %nctaid.x;
	mul.lo.s32 	%r7, %r4, %r6;
	add.s32 	%r8, %r7, %r2;
	add.s32 	%r9, %r8, -1;
	div.s32 	%r10, %r9, %r7;
	cvt.s64.s32 	%rd3, %r10;
	mul.wide.s32 	%rd4, %r10, %r1;
	setp.lt.s32 	%p1, %r10, 1;
	cvt.s64.s32 	%rd5, %r2;
	setp.ge.s64 	%p2, %rd4, %rd5;
	or.pred  	%p3, %p1, %p2;
	@%p3 bra 	$L__BB0_7;
	cvta.to.global.u64 	%rd32, %rd29;
	mul.wide.s32 	%rd33, %r1, 4;
	add.s64 	%rd6, %rd32, %rd33;
	add.s64 	%rd34, %rd4, %rd3;
	min.s64 	%rd7, %rd34, %rd5;
	add.s64 	%rd35, %rd4, 1;
	max.s64 	%rd8, %rd7, %rd35;
	sub.s64 	%rd36, %rd8, %rd4;
	and.b64  	%rd9, %rd36, 3;
	setp.eq.s64 	%p4, %rd9, 0;
	mov.u64 	%rd49, %rd4;
	@%p4 bra 	$L__BB0_4;
	shl.b64 	%rd37, %rd4, 2;
	add.s64 	%rd38, %rd37, %rd1;
	add.s64 	%rd45, %rd38, 4;
	add.s64 	%rd44, %rd2, %rd37;
	neg.s64 	%rd43, %rd9;
	add.s64 	%rd49, %rd4, %rd9;
$L__BB0_3:
	.pragma "nounroll";
	ld.global.u32 	%r11, [%rd44];
	ld.global.u32 	%r12, [%rd6];
	add.s32 	%r13, %r12, %r11;
	st.global.u32 	[%rd45], %r13;
	add.s64 	%rd45, %rd45, 4;
	add.s64 	%rd44, %rd44, 4;
	add.s64 	%rd43, %rd43, 1;
	setp.ne.s64 	%p5, %rd43, 0;
	@%p5 bra 	$L__BB0_3;
$L__BB0_4:
	sub.s64 	%rd39, %rd4, %rd8;
	setp.gt.u64 	%p6, %rd39, -4;
	@%p6 bra 	$L__BB0_7;
	shl.b64 	%rd40, %rd49, 2;
	add.s64 	%rd41, %rd40, %rd2;
	add.s64 	%rd48, %rd41, 8;
	add.s64 	%rd42, %rd40, %rd1;
	add.s64 	%rd47, %rd42, 16;
$L__BB0_6:
	ld.global.u32 	%r14, [%rd48+-8];
	ld.global.u32 	%r15, [%rd6];
	add.s32 	%r16, %r15, %r14;
	st.global.u32 	[%rd47+-12], %r16;
	ld.global.u32 	%r17, [%rd48+-4];
	ld.global.u32 	%r18, [%rd6];
	add.s32 	%r19, %r18, %r17;
	st.global.u32 	[%rd47+-8], %r19;
	ld.global.u32 	%r20, [%rd48];
	ld.global.u32 	%r21, [%rd6];
	add.s32 	%r22, %r21, %r20;
	st.global.u32 	[%rd47+-4], %r22;
	ld.global.u32 	%r23, [%rd48+4];
	ld.global.u32 	%r24, [%rd6];
	add.s32 	%r25, %r24, %r23;
	add.s64 	%rd49, %rd49, 4;
	st.global.u32 	[%rd47], %r25;
	add.s64 	%rd48, %rd48, 16;
	add.s64 	%rd47, %rd47, 16;
	setp.lt.s64 	%p7, %rd49, %rd7;
	@%p7 bra 	$L__BB0_6;
$L__BB0_7:
	ret;

}


// ===== COMPILED SASS (sm_100) =====

	.target	sm_100

	.elftype	@"ET_EXEC"


//--------------------- .note.nv.tkinfo           --------------------------
	.section	.note.nv.tkinfo,"",@"SHT_NOTE"
	.sectionflags	@"SHF_NOTE_NV_TKINFO"
	.tkinfo
        /*0018*/ 	.word	0x00000002
        /*0030*/ 	.string	""
        /*0030*/ 	.string	"ptxas"
        /*0030*/ 	.string	"Cuda compilation tools, release 13.0, V13.0.88"
        /*0030*/ 	.string	"Build cuda_13.0.r13.0/compiler.36424714_0"
        /*0030*/ 	.string	"-arch sm_100 -m 64 "



//--------------------- .note.nv.cuinfo           --------------------------
	.section	.note.nv.cuinfo,"",@"SHT_NOTE"
	.sectionflags	@"SHF_NOTE_NV_CUINFO"
        /*0018*/ 	.short	0x0002
        /*001a*/ 	.short	0x0064
        /*001c*/ 	.short	0x0082
	.zero		2


//--------------------- .nv.info                  --------------------------
	.section	.nv.info,"",@"SHT_CUDA_INFO"
	.align	4


	//----- nvinfo : EIATTR_REGCOUNT
	.align		4
        /*0000*/ 	.byte	0x04, 0x2f
        /*0002*/ 	.short	(.L_1 - .L_0)
	.align		4
.L_0:
        /*0004*/ 	.word	index@(_Z4sum3PiiS_S_)
        /*0008*/ 	.word	0x00000016


	//----- nvinfo : EIATTR_FRAME_SIZE
	.align		4
.L_1:
        /*000c*/ 	.byte	0x04, 0x11
        /*000e*/ 	.short	(.L_3 - .L_2)
	.align		4
.L_2:
        /*0010*/ 	.word	index@(_Z4sum3PiiS_S_)
        /*0014*/ 	.word	0x00000000


	//----- nvinfo : EIATTR_MIN_STACK_SIZE
	.align		4
.L_3:
        /*0018*/ 	.byte	0x04, 0x12
        /*001a*/ 	.short	(.L_5 - .L_4)
	.align		4
.L_4:
        /*001c*/ 	.word	index@(_Z4sum3PiiS_S_)
        /*0020*/ 	.word	0x00000000
.L_5:


//--------------------- .nv.compat                --------------------------
	.section	.nv.compat,"",@"SHT_CUDA_COMPAT_INFO"
	.align	4
        /*0000*/ 	.byte	0x02, 0x09, 0x00, 0x00, 0x02, 0x02, 0x01, 0x00, 0x02, 0x05, 0x05, 0x00, 0x03, 0x07, 0x01, 0x01
        /*0010*/ 	.byte	0x02, 0x03, 0x00, 0x00, 0x02, 0x06, 0x01, 0x00, 0x04, 0x0b, 0x08, 0x00, 0x09, 0x00, 0x00, 0x00
        /*0020*/ 	.byte	0x00, 0x00, 0x00, 0x00


//--------------------- .nv.info._Z4sum3PiiS_S_   --------------------------
	.section	.nv.info._Z4sum3PiiS_S_,"",@"SHT_CUDA_INFO"
	.sectionflags	@""
	.align	4


	//----- nvinfo : EIATTR_CUDA_API_VERSION
	.align		4
        /*0000*/ 	.byte	0x04, 0x37
        /*0002*/ 	.short	(.L_7 - .L_6)
.L_6:
        /*0004*/ 	.word	0x00000082


	//----- nvinfo : EIATTR_KPARAM_INFO
	.align		4
.L_7:
        /*0008*/ 	.byte	0x04, 0x17
        /*000a*/ 	.short	(.L_9 - .L_8)
.L_8:
        /*000c*/ 	.word	0x00000000
        /*0010*/ 	.short	0x0003
        /*0012*/ 	.short	0x0018
        /*0014*/ 	.byte	0x00, 0xf5, 0x21, 0x00


	//----- nvinfo : EIATTR_KPARAM_INFO
	.align		4
.L_9:
        /*0018*/ 	.byte	0x04, 0x17
        /*001a*/ 	.short	(.L_11 - .L_10)
.L_10:
        /*001c*/ 	.word	0x00000000
        /*0020*/ 	.short	0x0002
        /*0022*/ 	.short	0x0010
        /*0024*/ 	.byte	0x00, 0xf5, 0x21, 0x00


	//----- nvinfo : EIATTR_KPARAM_INFO
	.align		4
.L_11:
        /*0028*/ 	.byte	0x04, 0x17
        /*002a*/ 	.short	(.L_13 - .L_12)
.L_12:
        /*002c*/ 	.word	0x00000000
        /*0030*/ 	.short	0x0001
        /*0032*/ 	.short	0x0008
        /*0034*/ 	.byte	0x00, 0xf0, 0x11, 0x00


	//----- nvinfo : EIATTR_KPARAM_INFO
	.align		4
.L_13:
        /*0038*/ 	.byte	0x04, 0x17
        /*003a*/ 	.short	(.L_15 - .L_14)
.L_14:
        /*003c*/ 	.word	0x00000000
        /*0040*/ 	.short	0x0000
        /*0042*/ 	.short	0x0000
        /*0044*/ 	.byte	0x00, 0xf5, 0x21, 0x00


	//----- nvinfo : EIATTR_SPARSE_MMA_MASK
	.align		4
.L_15:
        /*0048*/ 	.byte	0x03, 0x50
        /*004a*/ 	.short	0x0000


	//----- nvinfo : EIATTR_MAXREG_COUNT
	.align		4
        /*004c*/ 	.byte	0x03, 0x1b
        /*004e*/ 	.short	0x00ff


	//----- nvinfo : EIATTR_MERCURY_ISA_VERSION
	.align		4
        /*0050*/ 	.byte	0x03, 0x5f
        /*0052*/ 	.short	0x0101


	//----- nvinfo : EIATTR_VRC_CTA_INIT_COUNT
	.align		4
        /*0054*/ 	.byte	0x02, 0x4a
	.zero		1
	.zero		1


	//----- nvinfo : EIATTR_EXIT_INSTR_OFFSETS
	.align		4
        /*0058*/ 	.byte	0x04, 0x1c
        /*005a*/ 	.short	(.L_17 - .L_16)


	//   ....[0]....
.L_16:
        /*005c*/ 	.word	0x00000280


	//   ....[1]....
        /*0060*/ 	.word	0x00000640


	//   ....[2]....
        /*0064*/ 	.word	0x00000f80


	//   ....[3]....
        /*0068*/ 	.word	0x00001090


	//----- nvinfo : EIATTR_CRS_STACK_SIZE
	.align		4
.L_17:
        /*006c*/ 	.byte	0x04, 0x1e
        /*006e*/ 	.short	(.L_19 - .L_18)
.L_18:
        /*0070*/ 	.word	0x00000000


	//----- nvinfo : EIATTR_CBANK_PARAM_SIZE
	.align		4
.L_19:
        /*0074*/ 	.byte	0x03, 0x19
        /*0076*/ 	.short	0x0020


	//----- nvinfo : EIATTR_PARAM_CBANK
	.align		4
        /*0078*/ 	.byte	0x04, 0x0a
        /*007a*/ 	.short	(.L_21 - .L_20)
	.align		4
.L_20:
        /*007c*/ 	.word	index@(.nv.constant0._Z4sum3PiiS_S_)
        /*0080*/ 	.short	0x0380
        /*0082*/ 	.short	0x0020


	//----- nvinfo : EIATTR_SW_WAR
	.align		4
.L_21:
        /*0084*/ 	.byte	0x04, 0x36
        /*0086*/ 	.short	(.L_23 - .L_22)
.L_22:
        /*0088*/ 	.word	0x00000008
.L_23:


//--------------------- .nv.callgraph             --------------------------
	.section	.nv.callgraph,"",@"SHT_CUDA_CALLGRAPH"
	.align	4
	.sectionentsize	8
	.align		4
        /*0000*/ 	.word	0x00000000
	.align		4
        /*0004*/ 	.word	0xffffffff
	.align		4
        /*0008*/ 	.word	0x00000000
	.align		4
        /*000c*/ 	.word	0xfffffffe
	.align		4
        /*0010*/ 	.word	0x00000000
	.align		4
        /*0014*/ 	.word	0xfffffffd
	.align		4
        /*0018*/ 	.word	0x00000000
	.align		4
        /*001c*/ 	.word	0xfffffffc


//--------------------- .text._Z4sum3PiiS_S_      --------------------------
	.section	.text._Z4sum3PiiS_S_,"ax",@progbits
	.align	128
        .global         _Z4sum3PiiS_S_
        .type           _Z4sum3PiiS_S_,@function
        .size           _Z4sum3PiiS_S_,(.L_x_9 - _Z4sum3PiiS_S_)
        .other          _Z4sum3PiiS_S_,@"STO_CUDA_ENTRY STV_DEFAULT"
_Z4sum3PiiS_S_:
.text._Z4sum3PiiS_S_:
[----:B------:R-:W-:Y:S08]  /*0000*/  LDC R1, c[0x0][0x37c] ;  /* 0x0000df00ff017b82 */ /* 0x000ff00000000800 */
[----:B------:R-:W0:Y:S01]  /*0010*/  LDC R6, c[0x0][0x360] ;  /* 0x0000d800ff067b82 */ /* 0x000e220000000800 */
[----:B------:R-:W0:Y:S07]  /*0020*/  LDCU UR4, c[0x0][0x370] ;  /* 0x00006e00ff0477ac */ /* 0x000e2e0008000800 */
[----:B------:R-:W1:Y:S01]  /*0030*/  LDC R3, c[0x0][0x388] ;  /* 0x0000e200ff037b82 */ /* 0x000e620000000800 */
[----:B0-----:R-:W-:-:S07]  /*0040*/  IMAD R0, R6, UR4, RZ ;  /* 0x0000000406007c24 */ /* 0x001fce000f8e02ff */
[----:B------:R-:W0:Y:S01]  /*0050*/  S2UR UR4, SR_CTAID.X ;  /* 0x00000000000479c3 */ /* 0x000e220000002500 */
[-C--:B------:R-:W-:Y:S02]  /*0060*/  IABS R11, R0.reuse ;  /* 0x00000000000b7213 */ /* 0x080fe40000000000 */
[----:B------:R-:W-:Y:S02]  /*0070*/  IABS R10, R0 ;  /* 0x00000000000a7213 */ /* 0x000fe40000000000 */
[----:B------:R-:W2:Y:S01]  /*0080*/  I2F.RP R2, R11 ;  /* 0x0000000b00027306 */ /* 0x000ea20000209400 */
[----:B-1----:R-:W-:Y:S02]  /*0090*/  IADD3 R7, PT, PT, R0, -0x1, R3 ;  /* 0xffffffff00077810 */ /* 0x002fe40007ffe003 */
[----:B------:R-:W-:-:S05]  /*00a0*/  IMAD.MOV R10, RZ, RZ, -R10 ;  /* 0x000000ffff0a7224 */ /* 0x000fca00078e0a0a */
[----:B--2---:R-:W1:Y:S02]  /*00b0*/  MUFU.RCP R2, R2 ;  /* 0x0000000200027308 */ /* 0x004e640000001000 */
[----:B-1----:R-:W-:Y:S01]  /*00c0*/  VIADD R4, R2, 0xffffffe ;  /* 0x0ffffffe02047836 */ /* 0x002fe20000000000 */
[----:B------:R-:W-:Y:S02]  /*00d0*/  IABS R2, R7 ;  /* 0x0000000700027213 */ /* 0x000fe40000000000 */
[----:B------:R-:W-:-:S03]  /*00e0*/  LOP3.LUT R7, R7, R0, RZ, 0x3c, !PT ;  /* 0x0000000007077212 */ /* 0x000fc600078e3cff */
[----:B------:R1:W2:Y:S01]  /*00f0*/  F2I.FTZ.U32.TRUNC.NTZ R5, R4 ;  /* 0x0000000400057305 */ /* 0x0002a2000021f000 */
[----:B------:R-:W-:Y:S01]  /*0100*/  ISETP.GE.AND P2, PT, R7, RZ, PT ;  /* 0x000000ff0700720c */ /* 0x000fe20003f46270 */
[----:B-1----:R-:W-:Y:S02]  /*0110*/  IMAD.MOV.U32 R4, RZ, RZ, RZ ;  /* 0x000000ffff047224 */ /* 0x002fe400078e00ff */
[----:B--2---:R-:W-:-:S04]  /*0120*/  IMAD.MOV R8, RZ, RZ, -R5 ;  /* 0x000000ffff087224 */ /* 0x004fc800078e0a05 */
[----:B------:R-:W-:-:S04]  /*0130*/  IMAD R9, R8, R11, RZ ;  /* 0x0000000b08097224 */ /* 0x000fc800078e02ff */
[----:B------:R-:W-:Y:S02]  /*0140*/  IMAD.HI.U32 R5, R5, R9, R4 ;  /* 0x0000000905057227 */ /* 0x000fe400078e0004 */
[----:B------:R-:W0:Y:S02]  /*0150*/  S2R R9, SR_TID.X ;  /* 0x0000000000097919 */ /* 0x000e240000002100 */
[----:B------:R-:W-:Y:S02]  /*0160*/  IMAD.MOV.U32 R4, RZ, RZ, R10 ;  /* 0x000000ffff047224 */ /* 0x000fe400078e000a */
[----:B------:R-:W-:-:S04]  /*0170*/  IMAD.HI.U32 R5, R5, R2, RZ ;  /* 0x0000000205057227 */ /* 0x000fc800078e00ff */
[----:B------:R-:W-:-:S05]  /*0180*/  IMAD R2, R5, R4, R2 ;  /* 0x0000000405027224 */ /* 0x000fca00078e0202 */
[----:B------:R-:W-:-:S13]  /*0190*/  ISETP.GT.U32.AND P1, PT, R11, R2, PT ;  /* 0x000000020b00720c */ /* 0x000fda0003f24070 */
[----:B------:R-:W-:Y:S02]  /*01a0*/  @!P1 IMAD.IADD R2, R2, 0x1, -R11 ;  /* 0x0000000102029824 */ /* 0x000fe400078e0a0b */
[----:B------:R-:W-:Y:S01]  /*01b0*/  @!P1 VIADD R5, R5, 0x1 ;  /* 0x0000000105059836 */ /* 0x000fe20000000000 */
[----:B------:R-:W-:Y:S02]  /*01c0*/  ISETP.NE.AND P1, PT, R0, RZ, PT ;  /* 0x000000ff0000720c */ /* 0x000fe40003f25270 */
[----:B------:R-:W-:Y:S01]  /*01d0*/  ISETP.GE.U32.AND P0, PT, R2, R11, PT ;  /* 0x0000000b0200720c */ /* 0x000fe20003f06070 */
[----:B0-----:R-:W-:Y:S01]  /*01e0*/  IMAD R7, R6, UR4, R9 ;  /* 0x0000000406077c24 */ /* 0x001fe2000f8e0209 */
[----:B------:R-:W-:-:S11]  /*01f0*/  SHF.R.S32.HI R9, RZ, 0x1f, R3 ;  /* 0x0000001fff097819 */ /* 0x000fd60000011403 */
[----:B------:R-:W-:-:S04]  /*0200*/  @P0 VIADD R5, R5, 0x1 ;  /* 0x0000000105050836 */ /* 0x000fc80000000000 */
[----:B------:R-:W-:-:S04]  /*0210*/  IMAD.MOV.U32 R2, RZ, RZ, R5 ;  /* 0x000000ffff027224 */ /* 0x000fc800078e0005 */
[----:B------:R-:W-:Y:S01]  /*0220*/  @!P2 IMAD.MOV R2, RZ, RZ, -R2 ;  /* 0x000000ffff02a224 */ /* 0x000fe200078e0a02 */
[----:B------:R-:W-:-:S05]  /*0230*/  @!P1 LOP3.LUT R2, RZ, R0, RZ, 0x33, !PT ;  /* 0x00000000ff029212 */ /* 0x000fca00078e33ff */
[----:B------:R-:W-:-:S03]  /*0240*/  IMAD.WIDE R4, R2, R7, RZ ;  /* 0x0000000702047225 */ /* 0x000fc600078e02ff */
[----:B------:R-:W-:-:S04]  /*0250*/  ISETP.GE.U32.AND P0, PT, R4, R3, PT ;  /* 0x000000030400720c */ /* 0x000fc80003f06070 */
[----:B------:R-:W-:-:S04]  /*0260*/  ISETP.GE.AND.EX P0, PT, R5, R9, PT, P0 ;  /* 0x000000090500720c */ /* 0x000fc80003f06300 */
[----:B------:R-:W-:-:S13]  /*0270*/  ISETP.LT.OR P0, PT, R2, 0x1, P0 ;  /* 0x000000010200780c */ /* 0x000fda0000701670 */
[----:B------:R-:W-:Y:S05]  /*0280*/  @P0 EXIT ;  /* 0x000000000000094d */ /* 0x000fea0003800000 */
[----:B------:R-:W-:Y:S01]  /*0290*/  SHF.R.S32.HI R11, RZ, 0x1f, R2 ;  /* 0x0000001fff0b7819 */ /* 0x000fe20000011402 */
[----:B------:R-:W0:Y:S01]  /*02a0*/  LDCU.64 UR4, c[0x0][0x358] ;  /* 0x00006b00ff0477ac */ /* 0x000e220008000a00 */
[----:B------:R-:W-:Y:S01]  /*02b0*/  IADD3 R0, P0, PT, R2, R4, RZ ;  /* 0x0000000402007210 */ /* 0x000fe20007f1e0ff */
[----:B------:R-:W-:Y:S04]  /*02c0*/  BSSY.RECONVERGENT B0, `(.L_x_0) ;  /* 0x0000037000007945 */ /* 0x000fe80003800200 */
[----:B------:R-:W-:Y:S01]  /*02d0*/  IMAD.X R8, R5, 0x1, R11, P0 ;  /* 0x0000000105087824 */ /* 0x000fe200000e060b */
[----:B------:R-:W-:Y:S02]  /*02e0*/  ISETP.LT.U32.AND P0, PT, R0, R3, PT ;  /* 0x000000030000720c */ /* 0x000fe40003f01070 */
[----:B------:R-:W-:-:S02]  /*02f0*/  IADD3 R11, P1, PT, R4, 0x1, RZ ;  /* 0x00000001040b7810 */ /* 0x000fc40007f3e0ff */
[----:B------:R-:W-:-:S03]  /*0300*/  ISETP.LT.AND.EX P0, PT, R8, R9, PT, P0 ;  /* 0x000000090800720c */ /* 0x000fc60003f01300 */
[----:B------:R-:W-:Y:S01]  /*0310*/  IMAD.X R13, RZ, RZ, R5, P1 ;  /* 0x000000ffff0d7224 */ /* 0x000fe200008e0605 */
[----:B------:R-:W-:Y:S02]  /*0320*/  SEL R0, R0, R3, P0 ;  /* 0x0000000300007207 */ /* 0x000fe40000000000 */
[----:B------:R-:W-:Y:S01]  /*0330*/  SEL R8, R8, R9, P0 ;  /* 0x0000000908087207 */ /* 0x000fe20000000000 */
[----:B------:R-:W1:Y:S01]  /*0340*/  LDC.64 R2, c[0x0][0x390] ;  /* 0x0000e400ff027b82 */ /* 0x000e620000000a00 */
[----:B------:R-:W-:-:S04]  /*0350*/  ISETP.GT.U32.AND P0, PT, R0, R11, PT ;  /* 0x0000000b0000720c */ /* 0x000fc80003f04070 */
[----:B------:R-:W-:-:S04]  /*0360*/  ISETP.GT.AND.EX P0, PT, R8, R13, PT, P0 ;  /* 0x0000000d0800720c */ /* 0x000fc80003f04300 */
[----:B------:R-:W-:Y:S02]  /*0370*/  SEL R11, R0, R11, P0 ;  /* 0x0000000b000b7207 */ /* 0x000fe40000000000 */
[----:B------:R-:W-:Y:S02]  /*0380*/  SEL R13, R8, R13, P0 ;  /* 0x0000000d080d7207 */ /* 0x000fe40000000000 */
[----:B------:R-:W-:Y:S01]  /*0390*/  IADD3 R6, P2, PT, R4, -R11, RZ ;  /* 0x8000000b04067210 */ /* 0x000fe20007f5e0ff */
[--C-:B------:R-:W-:Y:S02]  /*03a0*/  IMAD.IADD R9, R11, 0x1, -R4.reuse ;  /* 0x000000010b097824 */ /* 0x100fe400078e0a04 */
[----:B------:R-:W-:Y:S01]  /*03b0*/  IMAD.MOV.U32 R11, RZ, RZ, R4 ;  /* 0x000000ffff0b7224 */ /* 0x000fe200078e0004 */
[----:B------:R-:W-:Y:S01]  /*03c0*/  ISETP.GT.U32.AND P0, PT, R6, -0x4, PT ;  /* 0xfffffffc0600780c */ /* 0x000fe20003f04070 */
[----:B------:R-:W-:Y:S01]  /*03d0*/  IMAD.X R6, R5, 0x1, ~R13, P2 ;  /* 0x0000000105067824 */ /* 0x000fe200010e0e0d */
[----:B------:R-:W-:Y:S01]  /*03e0*/  LOP3.LUT R15, R9, 0x3, RZ, 0xc0, !PT ;  /* 0x00000003090f7812 */ /* 0x000fe200078ec0ff */
[----:B------:R-:W-:-:S03]  /*03f0*/  IMAD.MOV.U32 R9, RZ, RZ, R5 ;  /* 0x000000ffff097224 */ /* 0x000fc600078e0005 */
[----:B------:R-:W-:Y:S01]  /*0400*/  ISETP.NE.U32.AND P1, PT, R15, RZ, PT ;  /* 0x000000ff0f00720c */ /* 0x000fe20003f25070 */
[----:B-1----:R-:W-:Y:S01]  /*0410*/  IMAD.WIDE R2, R7, 0x4, R2 ;  /* 0x0000000407027825 */ /* 0x002fe200078e0202 */
[----:B------:R-:W-:Y:S02]  /*0420*/  ISETP.GT.U32.AND.EX P0, PT, R6, -0x1, PT, P0 ;  /* 0xffffffff0600780c */ /* 0x000fe40003f04100 */
[----:B------:R-:W-:-:S13]  /*0430*/  ISETP.NE.AND.EX P1, PT, RZ, RZ, PT, P1 ;  /* 0x000000ffff00720c */ /* 0x000fda0003f25310 */
[----:B0-----:R-:W-:Y:S05]  /*0440*/  @!P1 BRA `(.L_x_1) ;  /* 0x0000000000789947 */ /* 0x001fea0003800000 */
[----:B------:R-:W0:Y:S01]  /*0450*/  LDCU.64 UR6, c[0x0][0x398] ;  /* 0x00007300ff0677ac */ /* 0x000e220008000a00 */
[C---:B------:R-:W-:Y:S01]  /*0460*/  IMAD.SHL.U32 R12, R4.reuse, 0x4, RZ ;  /* 0x00000004040c7824 */ /* 0x040fe200078e00ff */
[CC--:B------:R-:W-:Y:S01]  /*0470*/  IADD3 R11, P4, PT, R4.reuse, R15.reuse, RZ ;  /* 0x0000000f040b7210 */ /* 0x0c0fe20007f9e0ff */
[----:B------:R-:W1:Y:S01]  /*0480*/  LDCU.64 UR8, c[0x0][0x380] ;  /* 0x00007000ff0877ac */ /* 0x000e620008000a00 */
[----:B------:R-:W-:Y:S02]  /*0490*/  IADD3 R6, P5, PT, RZ, -R15, RZ ;  /* 0x8000000fff067210 */ /* 0x000fe40007fbe0ff */
[----:B------:R-:W-:Y:S02]  /*04a0*/  SHF.L.U64.HI R15, R4, 0x2, R5 ;  /* 0x00000002040f7819 */ /* 0x000fe40000010205 */
[----:B------:R-:W-:Y:S01]  /*04b0*/  IADD3.X R9, PT, PT, RZ, R5, RZ, P4, !PT ;  /* 0x00000005ff097210 */ /* 0x000fe200027fe4ff */
[----:B------:R-:W-:Y:S01]  /*04c0*/  IMAD.X R10, RZ, RZ, -0x1, P5 ;  /* 0xffffffffff0a7424 */ /* 0x000fe200028e06ff */
[----:B0-----:R-:W-:-:S02]  /*04d0*/  IADD3 R14, P1, PT, R12, UR6, RZ ;  /* 0x000000060c0e7c10 */ /* 0x001fc4000ff3e0ff */
[----:B-1----:R-:W-:Y:S02]  /*04e0*/  IADD3 R12, P3, PT, R12, UR8, RZ ;  /* 0x000000080c0c7c10 */ /* 0x002fe4000ff7e0ff */
[----:B------:R-:W-:Y:S02]  /*04f0*/  IADD3 R14, P2, PT, R14, 0x4, RZ ;  /* 0x000000040e0e7810 */ /* 0x000fe40007f5e0ff */
[----:B------:R-:W-:Y:S02]  /*0500*/  IADD3.X R13, PT, PT, R15, UR9, RZ, P3, !PT ;  /* 0x000000090f0d7c10 */ /* 0x000fe40009ffe4ff */
[----:B------:R-:W-:-:S09]  /*0510*/  IADD3.X R15, PT, PT, RZ, UR7, R15, P2, P1 ;  /* 0x00000007ff0f7c10 */ /* 0x000fd200097e240f */
.L_x_2:
[----:B0-----:R-:W-:Y:S01]  /*0520*/  IMAD.MOV.U32 R4, RZ, RZ, R12 ;  /* 0x000000ffff047224 */ /* 0x001fe200078e000c */
[----:B------:R-:W2:Y:S01]  /*0530*/  LDG.E R7, desc[UR4][R2.64] ;  /* 0x0000000402077981 */ /* 0x000ea2000c1e1900 */
[----:B------:R-:W-:-:S05]  /*0540*/  IMAD.MOV.U32 R5, RZ, RZ, R13 ;  /* 0x000000ffff057224 */ /* 0x000fca00078e000d */
[----:B------:R0:W2:Y:S01]  /*0550*/  LDG.E R4, desc[UR4][R4.64] ;  /* 0x0000000404047981 */ /* 0x0000a2000c1e1900 */
[----:B------:R-:W-:Y:S02]  /*0560*/  IADD3 R6, P1, PT, R6, 0x1, RZ ;  /* 0x0000000106067810 */ /* 0x000fe40007f3e0ff */
[----:B------:R-:W-:-:S03]  /*0570*/  IADD3 R12, P3, PT, R12, 0x4, RZ ;  /* 0x000000040c0c7810 */ /* 0x000fc60007f7e0ff */
[----:B------:R-:W-:Y:S01]  /*0580*/  IMAD.X R10, RZ, RZ, R10, P1 ;  /* 0x000000ffff0a7224 */ /* 0x000fe200008e060a */
[----:B------:R-:W-:Y:S01]  /*0590*/  ISETP.NE.U32.AND P1, PT, R6, RZ, PT ;  /* 0x000000ff0600720c */ /* 0x000fe20003f25070 */
[----:B------:R-:W-:Y:S02]  /*05a0*/  IMAD.X R13, RZ, RZ, R13, P3 ;  /* 0x000000ffff0d7224 */ /* 0x000fe400018e060d */
[----:B0-----:R-:W-:Y:S01]  /*05b0*/  IMAD.MOV.U32 R5, RZ, RZ, R15 ;  /* 0x000000ffff057224 */ /* 0x001fe200078e000f */
[----:B------:R-:W-:Y:S01]  /*05c0*/  ISETP.NE.AND.EX P1, PT, R10, RZ, PT, P1 ;  /* 0x000000ff0a00720c */ /* 0x000fe20003f25310 */
[----:B--2---:R-:W-:Y:S02]  /*05d0*/  IMAD.IADD R7, R4, 0x1, R7 ;  /* 0x0000000104077824 */ /* 0x004fe400078e0207 */
[----:B------:R-:W-:Y:S01]  /*05e0*/  IMAD.MOV.U32 R4, RZ, RZ, R14 ;  /* 0x000000ffff047224 */ /* 0x000fe200078e000e */
[----:B------:R-:W-:-:S04]  /*05f0*/  IADD3 R14, P2, PT, R14, 0x4, RZ ;  /* 0x000000040e0e7810 */ /* 0x000fc80007f5e0ff */
[----:B------:R0:W-:Y:S01]  /*0600*/  STG.E desc[UR4][R4.64], R7 ;  /* 0x0000000704007986 */ /* 0x0001e2000c101904 */
[----:B------:R-:W-:-:S04]  /*0610*/  IMAD.X R15, RZ, RZ, R15, P2 ;  /* 0x000000ffff0f7224 */ /* 0x000fc800010e060f */
[----:B------:R-:W-:Y:S05]  /*0620*/  @P1 BRA `(.L_x_2) ;  /* 0xfffffffc00bc1947 */ /* 0x000fea000383ffff */
.L_x_1:
[----:B------:R-:W-:Y:S05]  /*0630*/  BSYNC.RECONVERGENT B0 ;  /* 0x0000000000007941 */ /* 0x000fea0003800200 */
.L_x_0:
[----:B------:R-:W-:Y:S05]  /*0640*/  @P0 EXIT ;  /* 0x000000000000094d */ /* 0x000fea0003800000 */
[----:B------:R-:W1:Y:S01]  /*0650*/  LDCU.64 UR6, c[0x0][0x380] ;  /* 0x00007000ff0677ac */ /* 0x000e620008000a00 */
[C---:B0-----:R-:W-:Y:S01]  /*0660*/  IADD3 R5, P3, PT, -R11.reuse, R0, RZ ;  /* 0x000000000b057210 */ /* 0x041fe20007f7e1ff */
[C---:B------:R-:W-:Y:S01]  /*0670*/  IMAD.SHL.U32 R4, R11.reuse, 0x4, RZ ;  /* 0x000000040b047824 */ /* 0x040fe200078e00ff */
[--C-:B------:R-:W-:Y:S01]  /*0680*/  SHF.L.U64.HI R10, R11, 0x2, R9.reuse ;  /* 0x000000020b0a7819 */ /* 0x100fe20000010209 */
[----:B------:R-:W0:Y:S01]  /*0690*/  LDCU.64 UR8, c[0x0][0x398] ;  /* 0x00007300ff0877ac */ /* 0x000e220008000a00 */
[----:B------:R-:W-:Y:S01]  /*06a0*/  ISETP.GT.U32.AND P1, PT, R5, 0xc, PT ;  /* 0x0000000c0500780c */ /* 0x000fe20003f24070 */
[----:B------:R-:W-:Y:S01]  /*06b0*/  IMAD.X R5, R8, 0x1, ~R9, P3 ;  /* 0x0000000108057824 */ /* 0x000fe200018e0e09 */
[----:B------:R-:W-:Y:S04]  /*06c0*/  BSSY.RECONVERGENT B0, `(.L_x_3) ;  /* 0x0000058000007945 */ /* 0x000fe80003800200 */
[----:B------:R-:W-:-:S02]  /*06d0*/  ISETP.GT.AND.EX P1, PT, R5, RZ, PT, P1 ;  /* 0x000000ff0500720c */ /* 0x000fc40003f24310 */
[C---:B-1----:R-:W-:Y:S02]  /*06e0*/  IADD3 R6, P0, PT, R4.reuse, UR6, RZ ;  /* 0x0000000604067c10 */ /* 0x042fe4000ff1e0ff */
[----:B0-----:R-:W-:Y:S02]  /*06f0*/  IADD3 R4, P2, PT, R4, UR8, RZ ;  /* 0x0000000804047c10 */ /* 0x001fe4000ff5e0ff */
[----:B------:R-:W-:Y:S02]  /*0700*/  IADD3 R6, P3, PT, R6, 0x8, RZ ;  /* 0x0000000806067810 */ /* 0x000fe40007f7e0ff */
[----:B------:R-:W-:Y:S02]  /*0710*/  IADD3 R4, P4, PT, R4, 0x10, RZ ;  /* 0x0000001004047810 */ /* 0x000fe40007f9e0ff */
[--C-:B------:R-:W-:Y:S02]  /*0720*/  IADD3.X R7, PT, PT, RZ, UR7, R10.reuse, P3, P0 ;  /* 0x00000007ff077c10 */ /* 0x100fe40009fe040a */
[----:B------:R-:W-:-:S02]  /*0730*/  IADD3.X R5, PT, PT, RZ, UR9, R10, P4, P2 ;  /* 0x00000009ff057c10 */ /* 0x000fc4000a7e440a */
[----:B------:R-:W-:Y:S01]  /*0740*/  PLOP3.LUT P0, PT, PT, PT, PT, 0x80, 0x8 ;  /* 0x000000000008781c */ /* 0x000fe20003f0f070 */
[----:B------:R-:W-:-:S12]  /*0750*/  @!P1 BRA `(.L_x_4) ;  /* 0x0000000400389947 */ /* 0x000fd80003800000 */
[----:B------:R-:W-:Y:S02]  /*0760*/  IADD3 R12, P1, PT, R0, -0xc, RZ ;  /* 0xfffffff4000c7810 */ /* 0x000fe40007f3e0ff */
[----:B------:R-:W-:Y:S02]  /*0770*/  PLOP3.LUT P0, PT, PT, PT, PT, 0x8, 0x80 ;  /* 0x000000000080781c */ /* 0x000fe40003f0e170 */
[----:B------:R-:W-:-:S11]  /*0780*/  IADD3.X R10, PT, PT, R8, -0x1, RZ, P1, !PT ;  /* 0xffffffff080a7810 */ /* 0x000fd60000ffe4ff */
.L_x_5:
[----:B------:R-:W2:Y:S04]  /*0790*/  LDG.E R13, desc[UR4][R6.64+-0x8] ;  /* 0xfffff804060d7981 */ /* 0x000ea8000c1e1900 */
[----:B------:R-:W2:Y:S02]  /*07a0*/  LDG.E R14, desc[UR4][R2.64] ;  /* 0x00000004020e7981 */ /* 0x000ea4000c1e1900 */
[----:B--2---:R-:W-:-:S05]  /*07b0*/  IMAD.IADD R13, R13, 0x1, R14 ;  /* 0x000000010d0d7824 */ /* 0x004fca00078e020e */
[----:B------:R0:W-:Y:S04]  /*07c0*/  STG.E desc[UR4][R4.64+-0xc], R13 ;  /* 0xfffff40d04007986 */ /* 0x0001e8000c101904 */
[----:B------:R-:W2:Y:S04]  /*07d0*/  LDG.E R14, desc[UR4][R6.64+-0x4] ;  /* 0xfffffc04060e7981 */ /* 0x000ea8000c1e1900 */
[----:B------:R-:W2:Y:S02]  /*07e0*/  LDG.E R15, desc[UR4][R2.64] ;  /* 0x00000004020f7981 */ /* 0x000ea4000c1e1900 */
[----:B--2---:R-:W-:-:S05]  /*07f0*/  IMAD.IADD R15, R14, 0x1, R15 ;  /* 0x000000010e0f7824 */ /* 0x004fca00078e020f */
[----:B------:R1:W-:Y:S04]  /*0800*/  STG.E desc[UR4][R4.64+-0x8], R15 ;  /* 0xfffff80f04007986 */ /* 0x0003e8000c101904 */
[----:B------:R-:W2:Y:S04]  /*0810*/  LDG.E R14, desc[UR4][R6.64] ;  /* 0x00000004060e7981 */ /* 0x000ea8000c1e1900 */
[----:B------:R-:W2:Y:S02]  /*0820*/  LDG.E R17, desc[UR4][R2.64] ;  /* 0x0000000402117981 */ /* 0x000ea4000c1e1900 */
[----:B--2---:R-:W-:-:S05]  /*0830*/  IADD3 R17, PT, PT, R14, R17, RZ ;  /* 0x000000110e117210 */ /* 0x004fca0007ffe0ff */
[----:B------:R2:W-:Y:S04]  /*0840*/  STG.E desc[UR4][R4.64+-0x4], R17 ;  /* 0xfffffc1104007986 */ /* 0x0005e8000c101904 */
[----:B------:R-:W3:Y:S04]  /*0850*/  LDG.E R14, desc[UR4][R6.64+0x4] ;  /* 0x00000404060e7981 */ /* 0x000ee8000c1e1900 */
[----:B------:R-:W3:Y:S02]  /*0860*/  LDG.E R19, desc[UR4][R2.64] ;  /* 0x0000000402137981 */ /* 0x000ee4000c1e1900 */
[----:B---3--:R-:W-:-:S05]  /*0870*/  IMAD.IADD R19, R14, 0x1, R19 ;  /* 0x000000010e137824 */ /* 0x008fca00078e0213 */
[----:B------:R3:W-:Y:S04]  /*0880*/  STG.E desc[UR4][R4.64], R19 ;  /* 0x0000001304007986 */ /* 0x0007e8000c101904 */
[----:B0-----:R-:W4:Y:S04]  /*0890*/  LDG.E R13, desc[UR4][R6.64+0x8] ;  /* 0x00000804060d7981 */ /* 0x001f28000c1e1900 */
[----:B------:R-:W4:Y:S02]  /*08a0*/  LDG.E R14, desc[UR4][R2.64] ;  /* 0x00000004020e7981 */ /* 0x000f24000c1e1900 */
[----:B----4-:R-:W-:-:S05]  /*08b0*/  IMAD.IADD R13, R13, 0x1, R14 ;  /* 0x000000010d0d7824 */ /* 0x010fca00078e020e */
[----:B------:R0:W-:Y:S04]  /*08c0*/  STG.E desc[UR4][R4.64+0x4], R13 ;  /* 0x0000040d04007986 */ /* 0x0001e8000c101904 */
[----:B------:R-:W4:Y:S04]  /*08d0*/  LDG.E R14, desc[UR4][R6.64+0xc] ;  /* 0x00000c04060e7981 */ /* 0x000f28000c1e1900 */
[----:B-1----:R-:W4:Y:S02]  /*08e0*/  LDG.E R15, desc[UR4][R2.64] ;  /* 0x00000004020f7981 */ /* 0x002f24000c1e1900 */
[----:B----4-:R-:W-:-:S05]  /*08f0*/  IMAD.IADD R15, R14, 0x1, R15 ;  /* 0x000000010e0f7824 */ /* 0x010fca00078e020f */
[----:B------:R1:W-:Y:S04]  /*0900*/  STG.E desc[UR4][R4.64+0x8], R15 ;  /* 0x0000080f04007986 */ /* 0x0003e8000c101904 */
[----:B------:R-:W4:Y:S04]  /*0910*/  LDG.E R14, desc[UR4][R6.64+0x10] ;  /* 0x00001004060e7981 */ /* 0x000f28000c1e1900 */
[----:B--2---:R-:W4:Y:S02]  /*0920*/  LDG.E R17, desc[UR4][R2.64] ;  /* 0x0000000402117981 */ /* 0x004f24000c1e1900 */
[----:B----4-:R-:W-:-:S05]  /*0930*/  IMAD.IADD R17, R14, 0x1, R17 ;  /* 0x000000010e117824 */ /* 0x010fca00078e0211 */
[----:B------:R2:W-:Y:S04]  /*0940*/  STG.E desc[UR4][R4.64+0xc], R17 ;  /* 0x00000c1104007986 */ /* 0x0005e8000c101904 */
[----:B------:R-:W4:Y:S04]  /*0950*/  LDG.E R14, desc[UR4][R6.64+0x14] ;  /* 0x00001404060e7981 */ /* 0x000f28000c1e1900 */
[----:B---3--:R-:W4:Y:S02]  /*0960*/  LDG.E R19, desc[UR4][R2.64] ;  /* 0x0000000402137981 */ /* 0x008f24000c1e1900 */
[----:B----4-:R-:W-:-:S05]  /*0970*/  IMAD.IADD R19, R14, 0x1, R19 ;  /* 0x000000010e137824 */ /* 0x010fca00078e0213 */
        /* <DEDUP_REMOVED lines=24> */
[----:B------:R-:W-:Y:S04]  /*0b00*/  STG.E desc[UR4][R4.64+0x28], R15 ;  /* 0x0000280f04007986 */ /* 0x000fe8000c101904 */
[----:B------:R-:W4:Y:S04]  /*0b10*/  LDG.E R14, desc[UR4][R6.64+0x30] ;  /* 0x00003004060e7981 */ /* 0x000f28000c1e1900 */
[----:B--2---:R-:W4:Y:S01]  /*0b20*/  LDG.E R17, desc[UR4][R2.64] ;  /* 0x0000000402117981 */ /* 0x004f22000c1e1900 */
[----:B------:R-:W-:-:S05]  /*0b30*/  IADD3 R11, P1, PT, R11, 0x10, RZ ;  /* 0x000000100b0b7810 */ /* 0x000fca0007f3e0ff */
[----:B------:R-:W-:Y:S01]  /*0b40*/  IMAD.X R9, RZ, RZ, R9, P1 ;  /* 0x000000ffff097224 */ /* 0x000fe200008e0609 */
[----:B------:R-:W-:Y:S01]  /*0b50*/  ISETP.GE.U32.AND P1, PT, R11, R12, PT ;  /* 0x0000000c0b00720c */ /* 0x000fe20003f26070 */
[----:B----4-:R-:W-:-:S05]  /*0b60*/  IMAD.IADD R17, R14, 0x1, R17 ;  /* 0x000000010e117824 */ /* 0x010fca00078e0211 */
[----:B------:R-:W-:Y:S04]  /*0b70*/  STG.E desc[UR4][R4.64+0x2c], R17 ;  /* 0x00002c1104007986 */ /* 0x000fe8000c101904 */
[----:B------:R1:W2:Y:S04]  /*0b80*/  LDG.E R14, desc[UR4][R6.64+0x34] ;  /* 0x00003404060e7981 */ /* 0x0002a8000c1e1900 */
[----:B---3--:R-:W2:Y:S01]  /*0b90*/  LDG.E R19, desc[UR4][R2.64] ;  /* 0x0000000402137981 */ /* 0x008ea2000c1e1900 */
[----:B------:R-:W-:Y:S02]  /*0ba0*/  ISETP.GE.AND.EX P1, PT, R9, R10, PT, P1 ;  /* 0x0000000a0900720c */ /* 0x000fe40003f26310 */
[----:B0-----:R-:W-:-:S02]  /*0bb0*/  IADD3 R13, P3, PT, R4, 0x40, RZ ;  /* 0x00000040040d7810 */ /* 0x001fc40007f7e0ff */
[----:B-1----:R-:W-:-:S05]  /*0bc0*/  IADD3 R6, P2, PT, R6, 0x40, RZ ;  /* 0x0000004006067810 */ /* 0x002fca0007f5e0ff */
[----:B------:R-:W-:Y:S01]  /*0bd0*/  IMAD.X R7, RZ, RZ, R7, P2 ;  /* 0x000000ffff077224 */ /* 0x000fe200010e0607 */
[----:B--2---:R-:W-:Y:S01]  /*0be0*/  IADD3 R19, PT, PT, R14, R19, RZ ;  /* 0x000000130e137210 */ /* 0x004fe20007ffe0ff */
[----:B------:R-:W-:-:S04]  /*0bf0*/  IMAD.X R14, RZ, RZ, R5, P3 ;  /* 0x000000ffff0e7224 */ /* 0x000fc800018e0605 */
[----:B------:R0:W-:Y:S02]  /*0c00*/  STG.E desc[UR4][R4.64+0x30], R19 ;  /* 0x0000301304007986 */ /* 0x0001e4000c101904 */
[----:B0-----:R-:W-:Y:S02]  /*0c10*/  IMAD.MOV.U32 R4, RZ, RZ, R13 ;  /* 0x000000ffff047224 */ /* 0x001fe400078e000d */
[----:B------:R-:W-:Y:S01]  /*0c20*/  IMAD.MOV.U32 R5, RZ, RZ, R14 ;  /* 0x000000ffff057224 */ /* 0x000fe200078e000e */
[----:B------:R-:W-:Y:S06]  /*0c30*/  @!P1 BRA `(.L_x_5) ;  /* 0xfffffff800d49947 */ /* 0x000fec000383ffff */
.L_x_4:
[----:B------:R-:W-:Y:S05]  /*0c40*/  BSYNC.RECONVERGENT B0 ;  /* 0x0000000000007941 */ /* 0x000fea0003800200 */
.L_x_3:
[----:B------:R-:W-:Y:S01]  /*0c50*/  IADD3 R10, P2, PT, -R11, R0, RZ ;  /* 0x000000000b0a7210 */ /* 0x000fe20007f5e1ff */
[----:B------:R-:W-:Y:S03]  /*0c60*/  BSSY.RECONVERGENT B0, `(.L_x_6) ;  /* 0x000002f000007945 */ /* 0x000fe60003800200 */
[----:B------:R-:W-:Y:S01]  /*0c70*/  ISETP.GT.U32.AND P1, PT, R10, 0x4, PT ;  /* 0x000000040a00780c */ /* 0x000fe20003f24070 */
[----:B------:R-:W-:-:S05]  /*0c80*/  IMAD.X R10, R8, 0x1, ~R9, P2 ;  /* 0x00000001080a7824 */ /* 0x000fca00010e0e09 */
[----:B------:R-:W-:-:S13]  /*0c90*/  ISETP.GT.AND.EX P1, PT, R10, RZ, PT, P1 ;  /* 0x000000ff0a00720c */ /* 0x000fda0003f24310 */
[----:B------:R-:W-:Y:S05]  /*0ca0*/  @!P1 BRA `(.L_x_7) ;  /* 0x0000000000a89947 */ /* 0x000fea0003800000 */
        /* <DEDUP_REMOVED lines=12> */
[----:B------:R-:W3:Y:S04]  /*0d70*/  LDG.E R10, desc[UR4][R6.64+0x4] ;  /* 0x00000404060a7981 */ /* 0x000ee8000c1e1900 */
[----:B------:R-:W3:Y:S02]  /*0d80*/  LDG.E R19, desc[UR4][R2.64] ;  /* 0x0000000402137981 */ /* 0x000ee4000c1e1900 */
[----:B---3--:R-:W-:-:S05]  /*0d90*/  IMAD.IADD R19, R10, 0x1, R19 ;  /* 0x000000010a137824 */ /* 0x008fca00078e0213 */
[----:B------:R3:W-:Y:S04]  /*0da0*/  STG.E desc[UR4][R4.64], R19 ;  /* 0x0000001304007986 */ /* 0x0007e8000c101904 */
[----:B------:R-:W4:Y:S04]  /*0db0*/  LDG.E R10, desc[UR4][R6.64+0x8] ;  /* 0x00000804060a7981 */ /* 0x000f28000c1e1900 */
[----:B0-----:R-:W4:Y:S02]  /*0dc0*/  LDG.E R13, desc[UR4][R2.64] ;  /* 0x00000004020d7981 */ /* 0x001f24000c1e1900 */
[----:B----4-:R-:W-:-:S05]  /*0dd0*/  IMAD.IADD R13, R10, 0x1, R13 ;  /* 0x000000010a0d7824 */ /* 0x010fca00078e020d */
[----:B------:R0:W-:Y:S04]  /*0de0*/  STG.E desc[UR4][R4.64+0x4], R13 ;  /* 0x0000040d04007986 */ /* 0x0001e8000c101904 */
[----:B------:R-:W4:Y:S04]  /*0df0*/  LDG.E R10, desc[UR4][R6.64+0xc] ;  /* 0x00000c04060a7981 */ /* 0x000f28000c1e1900 */
[----:B-1----:R-:W4:Y:S02]  /*0e00*/  LDG.E R15, desc[UR4][R2.64] ;  /* 0x00000004020f7981 */ /* 0x002f24000c1e1900 */
[----:B----4-:R-:W-:-:S05]  /*0e10*/  IMAD.IADD R15, R10, 0x1, R15 ;  /* 0x000000010a0f7824 */ /* 0x010fca00078e020f */
[----:B------:R-:W-:Y:S04]  /*0e20*/  STG.E desc[UR4][R4.64+0x8], R15 ;  /* 0x0000080f04007986 */ /* 0x000fe8000c101904 */
[----:B------:R-:W4:Y:S04]  /*0e30*/  LDG.E R10, desc[UR4][R6.64+0x10] ;  /* 0x00001004060a7981 */ /* 0x000f28000c1e1900 */
[----:B--2---:R-:W4:Y:S02]  /*0e40*/  LDG.E R17, desc[UR4][R2.64] ;  /* 0x0000000402117981 */ /* 0x004f24000c1e1900 */
[----:B----4-:R-:W-:-:S05]  /*0e50*/  IADD3 R17, PT, PT, R10, R17, RZ ;  /* 0x000000110a117210 */ /* 0x010fca0007ffe0ff */
[----:B------:R-:W-:Y:S04]  /*0e60*/  STG.E desc[UR4][R4.64+0xc], R17 ;  /* 0x00000c1104007986 */ /* 0x000fe8000c101904 */
[----:B------:R1:W2:Y:S04]  /*0e70*/  LDG.E R10, desc[UR4][R6.64+0x14] ;  /* 0x00001404060a7981 */ /* 0x0002a8000c1e1900 */
[----:B---3--:R-:W2:Y:S01]  /*0e80*/  LDG.E R19, desc[UR4][R2.64] ;  /* 0x0000000402137981 */ /* 0x008ea2000c1e1900 */
[----:B------:R-:W-:Y:S02]  /*0e90*/  IADD3 R11, P1, PT, R11, 0x8, RZ ;  /* 0x000000080b0b7810 */ /* 0x000fe40007f3e0ff */
[----:B------:R-:W-:-:S02]  /*0ea0*/  IADD3 R12, P2, PT, R6, 0x20, RZ ;  /* 0x00000020060c7810 */ /* 0x000fc40007f5e0ff */
[----:B------:R-:W-:Y:S01]  /*0eb0*/  PLOP3.LUT P0, PT, PT, PT, PT, 0x8, 0x80 ;  /* 0x000000000080781c */ /* 0x000fe20003f0e170 */
[----:B------:R-:W-:Y:S02]  /*0ec0*/  IMAD.X R9, RZ, RZ, R9, P1 ;  /* 0x000000ffff097224 */ /* 0x000fe400008e0609 */
[----:B-1----:R-:W-:Y:S02]  /*0ed0*/  IMAD.X R7, RZ, RZ, R7, P2 ;  /* 0x000000ffff077224 */ /* 0x002fe400010e0607 */
[----:B------:R-:W-:Y:S02]  /*0ee0*/  IMAD.MOV.U32 R6, RZ, RZ, R12 ;  /* 0x000000ffff067224 */ /* 0x000fe400078e000c */
[----:B--2---:R-:W-:Y:S01]  /*0ef0*/  IMAD.IADD R19, R10, 0x1, R19 ;  /* 0x000000010a137824 */ /* 0x004fe200078e0213 */
[----:B------:R-:W-:-:S04]  /*0f00*/  IADD3 R10, P3, PT, R4, 0x20, RZ ;  /* 0x00000020040a7810 */ /* 0x000fc80007f7e0ff */
[----:B------:R1:W-:Y:S01]  /*0f10*/  STG.E desc[UR4][R4.64+0x10], R19 ;  /* 0x0000101304007986 */ /* 0x0003e2000c101904 */
[----:B0-----:R-:W-:Y:S02]  /*0f20*/  IMAD.X R13, RZ, RZ, R5, P3 ;  /* 0x000000ffff0d7224 */ /* 0x001fe400018e0605 */
[----:B-1----:R-:W-:Y:S02]  /*0f30*/  IMAD.MOV.U32 R4, RZ, RZ, R10 ;  /* 0x000000ffff047224 */ /* 0x002fe400078e000a */
[----:B------:R-:W-:-:S07]  /*0f40*/  IMAD.MOV.U32 R5, RZ, RZ, R13 ;  /* 0x000000ffff057224 */ /* 0x000fce00078e000d */
.L_x_7:
[----:B------:R-:W-:Y:S05]  /*0f50*/  BSYNC.RECONVERGENT B0 ;  /* 0x0000000000007941 */ /* 0x000fea0003800200 */
.L_x_6:
[----:B------:R-:W-:-:S04]  /*0f60*/  ISETP.LT.U32.AND P1, PT, R11, R0, PT ;  /* 0x000000000b00720c */ /* 0x000fc80003f21070 */
[----:B------:R-:W-:-:S13]  /*0f70*/  ISETP.LT.OR.EX P0, PT, R9, R8, P0, P1 ;  /* 0x000000080900720c */ /* 0x000fda0000701710 */
[----:B------:R-:W-:Y:S05]  /*0f80*/  @!P0 EXIT ;  /* 0x000000000000894d */ /* 0x000fea0003800000 */
[----:B------:R-:W2:Y:S04]  /*0f90*/  LDG.E R0, desc[UR4][R6.64+-0x8] ;  /* 0xfffff80406007981 */ /* 0x000ea8000c1e1900 */
[----:B------:R-:W2:Y:S02]  /*0fa0*/  LDG.E R9, desc[UR4][R2.64] ;  /* 0x0000000402097981 */ /* 0x000ea4000c1e1900 */
[----:B--2---:R-:W-:-:S05]  /*0fb0*/  IMAD.IADD R9, R0, 0x1, R9 ;  /* 0x0000000100097824 */ /* 0x004fca00078e0209 */
[----:B------:R-:W-:Y:S04]  /*0fc0*/  STG.E desc[UR4][R4.64+-0xc], R9 ;  /* 0xfffff40904007986 */ /* 0x000fe8000c101904 */
        /* <DEDUP_REMOVED lines=11> */
[----:B------:R-:W-:Y:S01]  /*1080*/  STG.E desc[UR4][R4.64], R15 ;  /* 0x0000000f04007986 */ /* 0x000fe2000c101904 */
[----:B------:R-:W-:Y:S05]  /*1090*/  EXIT ;  /* 0x000000000000794d */ /* 0x000fea0003800000 */
.L_x_8:
[----:B------:R-:W-:-:S00]  /*10a0*/  BRA `(.L_x_8) ;  /* 0xfffffffc00fc7947 */ /* 0x000fc0000383ffff */
[----:B------:R-:W-:-:S00]  /*10b0*/  NOP ;  /* 0x0000000000007918 */ /* 0x000fc00000000000 */
        /* <DEDUP_REMOVED lines=12> */
.L_x_9:


//--------------------- .nv.shared.reserved.0     --------------------------
	.section	.nv.shared.reserved.0,"aw",@nobits
	.weak		__nv_reservedSMEM_offset_0_alias
	.size		__nv_reservedSMEM_offset_0_alias, 0, 64
	.other		__nv_reservedSMEM_offset_0_alias,@"STO_CUDA_RESERVED_SHARED STV_DEFAULT"
__nv_reservedSMEM_offset_0_alias:
	.zero		0
	.zero		64


//--------------------- .nv.constant0._Z4sum3PiiS_S_ --------------------------
	.section	.nv.constant0._Z4sum3PiiS_S_,"a",@progbits
	.sectionflags	@""
	.align	4
.nv.constant0._Z4sum3PiiS_S_:
	.zero		928


//--------------------- SYMBOLS --------------------------

	.type		.nv.reservedSmem.offset0,@object
	.size		.nv.reservedSmem.offset0,0x4
